//
// Generated by NVIDIA NVVM Compiler
//
// Compiler Build ID: CL-36424714
// Cuda compilation tools, release 13.0, V13.0.88
// Based on NVVM 20.0.0
//

.version 9.0
.target sm_100
.address_size 64

	// .globl	_Z8mykernelv
.extern .func  (.param .b32 func_retval0) vprintf
(
	.param .b64 vprintf_param_0,
	.param .b64 vprintf_param_1
)
;
.global .align 1 .b8 $str[29] = {72, 101, 108, 108, 111, 32, 87, 111, 114, 108, 100, 44, 32, 73, 32, 115, 116, 97, 114, 116, 101, 100, 32, 67, 85, 68, 65, 10};

.visible .entry _Z8mykernelv()
{
	.reg .b32 	%r<3>;
	.reg .b64 	%rd<3>;

	mov.u64 	%rd1, $str;
	cvta.global.u64 	%rd2, %rd1;
	{ // callseq 0, 0
	.param .b64 param0;
	st.param.b64 	[param0], %rd2;
	.param .b64 param1;
	st.param.b64 	[param1], 0;
	.param .b32 retval0;
	call.uni (retval0), 
	vprintf, 
	(
	param0, 
	param1
	);
	ld.param.b32 	%r1, [retval0];
	} // callseq 0
	ret;

}


// ===== COMPILED SASS (sm_100) =====

	.target	sm_100

	.elftype	@"ET_EXEC"


//--------------------- .note.nv.tkinfo           --------------------------
	.section	.note.nv.tkinfo,"",@"SHT_NOTE"
	.sectionflags	@"SHF_NOTE_NV_TKINFO"
	.tkinfo
        /*0018*/ 	.word	0x00000002
        /*0030*/ 	.string	""
        /*0030*/ 	.string	"ptxas"
        /*0030*/ 	.string	"Cuda compilation tools, release 13.0, V13.0.88"
        /*0030*/ 	.string	"Build cuda_13.0.r13.0/compiler.36424714_0"
        /*0030*/ 	.string	"-arch sm_100 -m 64 "



//--------------------- .note.nv.cuinfo           --------------------------
	.section	.note.nv.cuinfo,"",@"SHT_NOTE"
	.sectionflags	@"SHF_NOTE_NV_CUINFO"
        /*0018*/ 	.short	0x0002
        /*001a*/ 	.short	0x0064
        /*001c*/ 	.short	0x0082
	.zero		2


//--------------------- .nv.info                  --------------------------
	.section	.nv.info,"",@"SHT_CUDA_INFO"
	.align	4


	//----- nvinfo : EIATTR_REGCOUNT
	.align		4
        /*0000*/ 	.byte	0x04, 0x2f
        /*0002*/ 	.short	(.L_2 - .L_1)
	.align		4
.L_1:
        /*0004*/ 	.word	index@(_Z8mykernelv)
        /*0008*/ 	.word	0x00000018


	//----- nvinfo : EIATTR_FRAME_SIZE
	.align		4
.L_2:
        /*000c*/ 	.byte	0x04, 0x11
        /*000e*/ 	.short	(.L_4 - .L_3)
	.align		4
.L_3:
        /*0010*/ 	.word	index@(_Z8mykernelv)
        /*0014*/ 	.word	0x00000000


	//----- nvinfo : EIATTR_MIN_STACK_SIZE
	.align		4
.L_4:
        /*0018*/ 	.byte	0x04, 0x12
        /*001a*/ 	.short	(.L_6 - .L_5)
	.align		4
.L_5:
        /*001c*/ 	.word	index@(_Z8mykernelv)
        /*0020*/ 	.word	0x00000000
.L_6:


//--------------------- .nv.compat                --------------------------
	.section	.nv.compat,"",@"SHT_CUDA_COMPAT_INFO"
	.align	4
        /*0000*/ 	.byte	0x02, 0x09, 0x00, 0x00, 0x02, 0x02, 0x01, 0x00, 0x02, 0x05, 0x05, 0x00, 0x03, 0x07, 0x01, 0x01
        /*0010*/ 	.byte	0x02, 0x03, 0x00, 0x00, 0x02, 0x06, 0x01, 0x00, 0x04, 0x0b, 0x08, 0x00, 0x09, 0x00, 0x00, 0x00
        /*0020*/ 	.byte	0x00, 0x00, 0x00, 0x00


//--------------------- .nv.info._Z8mykernelv     --------------------------
	.section	.nv.info._Z8mykernelv,"",@"SHT_CUDA_INFO"
	.sectionflags	@""
	.align	4


	//----- nvinfo : EIATTR_CUDA_API_VERSION
	.align		4
        /*0000*/ 	.byte	0x04, 0x37
        /*0002*/ 	.short	(.L_8 - .L_7)
.L_7:
        /*0004*/ 	.word	0x00000082


	//----- nvinfo : EIATTR_SPARSE_MMA_MASK
	.align		4
.L_8:
        /*0008*/ 	.byte	0x03, 0x50
        /*000a*/ 	.short	0x0000


	//----- nvinfo : EIATTR_MAXREG_COUNT
	.align		4
        /*000c*/ 	.byte	0x03, 0x1b
        /*000e*/ 	.short	0x00ff


	//----- nvinfo : EIATTR_EXTERNS
	.align		4
        /*0010*/ 	.byte	0x04, 0x0f
        /*0012*/ 	.short	(.L_10 - .L_9)


	//   ....[0]....
	.align		4
.L_9:
        /*0014*/ 	.word	index@(vprintf)


	//----- nvinfo : EIATTR_MERCURY_ISA_VERSION
	.align		4
.L_10:
        /*0018*/ 	.byte	0x03, 0x5f
        /*001a*/ 	.short	0x0101


	//----- nvinfo : EIATTR_VRC_CTA_INIT_COUNT
	.align		4
        /*001c*/ 	.byte	0x02, 0x4a
	.zero		1
	.zero		1


	//----- nvinfo : EIATTR_SYSCALL_OFFSETS
	.align		4
        /*0020*/ 	.byte	0x04, 0x46
        /*0022*/ 	.short	(.L_12 - .L_11)


	//   ....[0]....
.L_11:
        /*0024*/ 	.word	0x00000080


	//----- nvinfo : EIATTR_EXIT_INSTR_OFFSETS
	.align		4
.L_12:
        /*0028*/ 	.byte	0x04, 0x1c
        /*002a*/ 	.short	(.L_14 - .L_13)


	//   ....[0]....
.L_13:
        /*002c*/ 	.word	0x00000090


	//----- nvinfo : EIATTR_SW_WAR
	.align		4
.L_14:
        /*0030*/ 	.byte	0x04, 0x36
        /*0032*/ 	.short	(.L_16 - .L_15)
.L_15:
        /*0034*/ 	.word	0x00000008
.L_16:


//--------------------- .nv.callgraph             --------------------------
	.section	.nv.callgraph,"",@"SHT_CUDA_CALLGRAPH"
	.align	4
	.sectionentsize	8
	.align		4
        /*0000*/ 	.word	0x00000000
	.align		4
        /*0004*/ 	.word	0xffffffff
	.align		4
        /*0008*/ 	.word	index@(_Z8mykernelv)
	.align		4
        /*000c*/ 	.word	index@(vprintf)
	.align		4
        /*0010*/ 	.word	0x00000000
	.align		4
        /*0014*/ 	.word	0xfffffffe
	.align		4
        /*0018*/ 	.word	0x00000000
	.align		4
        /*001c*/ 	.word	0xfffffffd
	.align		4
        /*0020*/ 	.word	0x00000000
	.align		4
        /*0024*/ 	.word	0xfffffffc


//--------------------- .nv.constant4             --------------------------
	.section	.nv.constant4,"a",@progbits
	.align	8
	.align		8
.nv.constant4:
        /*0000*/ 	.dword	vprintf
	.align		8
        /*0008*/ 	.dword	$str


//--------------------- .text._Z8mykernelv        --------------------------
	.section	.text._Z8mykernelv,"ax",@progbits
	.align	128
        .global         _Z8mykernelv
        .type           _Z8mykernelv,@function
        .size           _Z8mykernelv,(.L_x_2 - _Z8mykernelv)
        .other          _Z8mykernelv,@"STO_CUDA_ENTRY STV_DEFAULT"
_Z8mykernelv:
.text._Z8mykernelv:
[----:B------:R-:W0:Y:S01]  /*0000*/  LDC R1, c[0x0][0x37c] ;  /* 0x0000df00ff017b82 */ /* 0x000e220000000800 */
[----:B------:R-:W-:Y:S01]  /*0010*/  MOV R0, 0x0 ;  /* 0x0000000000007802 */ /* 0x000fe20000000f00 */
[----:B------:R-:W1:Y:S01]  /*0020*/  LDCU.64 UR4, c[0x4][0x8] ;  /* 0x01000100ff0477ac */ /* 0x000e620008000a00 */
[----:B------:R-:W-:-:S05]  /*0030*/  CS2R R6, SRZ ;  /* 0x0000000000067805 */ /* 0x000fca000001ff00 */
[----:B------:R2:W3:Y:S01]  /*0040*/  LDC.64 R2, c[0x4][R0] ;  /* 0x0100000000027b82 */ /* 0x0004e20000000a00 */
[----:B-1----:R-:W-:Y:S02]  /*0050*/  IMAD.U32 R4, RZ, RZ, UR4 ;  /* 0x00000004ff047e24 */ /* 0x002fe4000f8e00ff */
[----:B--2---:R-:W-:-:S07]  /*0060*/  IMAD.U32 R5, RZ, RZ, UR5 ;  /* 0x00000005ff057e24 */ /* 0x004fce000f8e00ff */
[----:B------:R-:W-:-:S07]  /*0070*/  LEPC R20, `(.L_x_0) ;  /* 0x000000001014794e */ /* 0x000fce0000000000 */
[----:B0--3--:R-:W-:Y:S05]  /*0080*/  CALL.ABS.NOINC R2 ;  /* 0x0000000002007343 */ /* 0x009fea0003c00000 */
.L_x_0:
[----:B------:R-:W-:Y:S05]  /*0090*/  EXIT ;  /* 0x000000000000794d */ /* 0x000fea0003800000 */
.L_x_1:
[----:B------:R-:W-:-:S00]  /*00a0*/  BRA `(.L_x_1) ;  /* 0xfffffffc00fc7947 */ /* 0x000fc0000383ffff */
[----:B------:R-:W-:-:S00]  /*00b0*/  NOP ;  /* 0x0000000000007918 */ /* 0x000fc00000000000 */
        /* <DEDUP_REMOVED lines=12> */
.L_x_2:


//--------------------- .nv.global.init           --------------------------
	.section	.nv.global.init,"aw",@progbits
.nv.global.init:
	.type		$str,@object
	.size		$str,(.L_0 - $str)
$str:
        /*0000*/ 	.byte	0x48, 0x65, 0x6c, 0x6c, 0x6f, 0x20, 0x57, 0x6f, 0x72, 0x6c, 0x64, 0x2c, 0x20, 0x49, 0x20, 0x73
        /*0010*/ 	.byte	0x74, 0x61, 0x72, 0x74, 0x65, 0x64, 0x20, 0x43, 0x55, 0x44, 0x41, 0x0a, 0x00
.L_0:


//--------------------- .nv.shared.reserved.0     --------------------------
	.section	.nv.shared.reserved.0,"aw",@nobits
	.weak		__nv_reservedSMEM_offset_0_alias
	.size		__nv_reservedSMEM_offset_0_alias, 0, 64
	.other		__nv_reservedSMEM_offset_0_alias,@"STO_CUDA_RESERVED_SHARED STV_DEFAULT"
__nv_reservedSMEM_offset_0_alias:
	.zero		0
	.zero		64


//--------------------- .nv.constant0._Z8mykernelv --------------------------
	.section	.nv.constant0._Z8mykernelv,"a",@progbits
	.sectionflags	@""
	.align	4
.nv.constant0._Z8mykernelv:
	.zero		896


//--------------------- SYMBOLS --------------------------

	.type		.nv.reservedSmem.offset0,@object
	.size		.nv.reservedSmem.offset0,0x4
	.type		vprintf,@function
